//
// Generated by NVIDIA NVVM Compiler
//
// Compiler Build ID: CL-36424714
// Cuda compilation tools, release 13.0, V13.0.88
// Based on NVVM 20.0.0
//

.version 9.0
.target sm_100
.address_size 64

	// .globl	default_function_kernel

.visible .entry default_function_kernel(
	.param .u64 .ptr .align 1 default_function_kernel_param_0,
	.param .u64 .ptr .align 1 default_function_kernel_param_1
)
.maxntid 32
{
	.reg .pred 	%p<7>;
	.reg .b32 	%r<12>;
	.reg .b32 	%f<39>;
	.reg .b64 	%rd<9>;

	ld.param.u64 	%rd1, [default_function_kernel_param_0];
	ld.param.u64 	%rd2, [default_function_kernel_param_1];
	cvta.to.global.u64 	%rd3, %rd2;
	mov.u32 	%r4, %ctaid.x;
	shl.b32 	%r5, %r4, 5;
	mov.u32 	%r6, %tid.x;
	or.b32  	%r1, %r5, %r6;
	mul.wide.u32 	%rd4, %r1, 4;
	add.s64 	%rd5, %rd3, %rd4;
	ld.global.nc.f32 	%f5, [%rd5];
	mov.f32 	%f6, 0f3F800000;
	sub.rn.f32 	%f7, %f5, %f6;
	mov.b32 	%r2, %f7;
	setp.gt.u32 	%p1, %r2, 1258291200;
	fma.rn.f32 	%f8, %f5, %f5, 0fBF800000;
	rsqrt.approx.ftz.f32 	%f9, %f8;
	mul.f32 	%f10, %f8, %f9;
	mul.f32 	%f11, %f9, 0f3F000000;
	neg.f32 	%f12, %f10;
	fma.rn.f32 	%f13, %f12, %f10, %f8;
	fma.rn.f32 	%f14, %f13, %f11, %f10;
	setp.eq.f32 	%p2, %f8, 0f00000000;
	selp.f32 	%f15, 0f00000000, %f14, %p2;
	selp.f32 	%f16, 0fBF800001, %f15, %p1;
	add.f32 	%f1, %f7, %f16;
	add.rz.f32 	%f17, %f1, %f6;
	mov.b32 	%r7, %f17;
	add.s32 	%r8, %r7, -1061158912;
	and.b32  	%r9, %r8, -8388608;
	mov.b32 	%r3, %f1;
	sub.s32 	%r10, %r3, %r9;
	mov.b32 	%f18, %r10;
	sub.s32 	%r11, 1082130432, %r9;
	mov.b32 	%f19, %r11;
	fma.rn.f32 	%f20, %f19, 0f3E800000, 0fBF800000;
	add.f32 	%f21, %f20, %f18;
	cvt.rn.f32.s32 	%f22, %r9;
	mul.f32 	%f23, %f22, 0f34000000;
	fma.rn.f32 	%f24, %f21, 0fBD39BF78, 0f3DD80012;
	fma.rn.f32 	%f25, %f24, %f21, 0fBE0778E0;
	fma.rn.f32 	%f26, %f25, %f21, 0f3E146475;
	fma.rn.f32 	%f27, %f26, %f21, 0fBE2A68DD;
	fma.rn.f32 	%f28, %f27, %f21, 0f3E4CAF9E;
	fma.rn.f32 	%f29, %f28, %f21, 0fBE800042;
	fma.rn.f32 	%f30, %f29, %f21, 0f3EAAAAE6;
	fma.rn.f32 	%f31, %f30, %f21, 0fBF000000;
	mul.f32 	%f32, %f21, %f31;
	fma.rn.f32 	%f33, %f32, %f21, %f21;
	fma.rn.f32 	%f38, %f23, 0f3F317218, %f33;
	setp.lt.u32 	%p3, %r3, 2139095040;
	@%p3 bra 	$L__BB0_2;
	setp.gt.s32 	%p4, %r3, -1082130432;
	fma.rn.f32 	%f34, %f1, 0f7F800000, 0f7F800000;
	selp.f32 	%f35, %f34, %f38, %p4;
	setp.eq.f32 	%p5, %f1, 0f00000000;
	selp.f32 	%f38, 0f80000000, %f35, %p5;
$L__BB0_2:
	setp.gt.u32 	%p6, %r2, 1258291200;
	cvta.to.global.u64 	%rd6, %rd1;
	add.f32 	%f36, %f38, 0f3F317218;
	selp.f32 	%f37, %f36, %f38, %p6;
	add.s64 	%rd8, %rd6, %rd4;
	st.global.f32 	[%rd8], %f37;
	ret;

}
	// .globl	default_function_kernel_1
.visible .entry default_function_kernel_1(
	.param .u64 .ptr .align 1 default_function_kernel_1_param_0,
	.param .u64 .ptr .align 1 default_function_kernel_1_param_1
)
.maxntid 32
{
	.reg .b32 	%r<5>;
	.reg .b32 	%f<4>;
	.reg .b64 	%rd<8>;

	ld.param.u64 	%rd1, [default_function_kernel_1_param_0];
	ld.param.u64 	%rd2, [default_function_kernel_1_param_1];
	cvta.to.global.u64 	%rd3, %rd1;
	cvta.to.global.u64 	%rd4, %rd2;
	mov.u32 	%r1, %ctaid.x;
	shl.b32 	%r2, %r1, 5;
	mov.u32 	%r3, %tid.x;
	or.b32  	%r4, %r2, %r3;
	mul.wide.u32 	%rd5, %r4, 4;
	add.s64 	%rd6, %rd4, %rd5;
	ld.global.nc.f32 	%f1, [%rd6];
	abs.f32 	%f2, %f1;
	sub.f32 	%f3, %f2, %f1;
	add.s64 	%rd7, %rd3, %rd5;
	st.global.f32 	[%rd7], %f3;
	ret;

}
	// .globl	default_function_kernel_2
.visible .entry default_function_kernel_2(
	.param .u64 .ptr .align 1 default_function_kernel_2_param_0,
	.param .u64 .ptr .align 1 default_function_kernel_2_param_1
)
.maxntid 16
{
	.reg .pred 	%p<15>;
	.reg .b32 	%r<25>;
	.reg .b32 	%f<48>;
	.reg .b64 	%rd<9>;

	ld.param.u64 	%rd1, [default_function_kernel_2_param_0];
	ld.param.u64 	%rd2, [default_function_kernel_2_param_1];
	cvta.to.global.u64 	%rd3, %rd2;
	mov.u32 	%r12, %ctaid.x;
	shl.b32 	%r13, %r12, 4;
	mov.u32 	%r14, %tid.x;
	or.b32  	%r1, %r13, %r14;
	mul.wide.u32 	%rd4, %r1, 4;
	add.s64 	%rd5, %rd3, %rd4;
	ld.global.nc.f32 	%f1, [%rd5];
	sin.approx.f32 	%f20, %f1;
	abs.f32 	%f2, %f20;
	abs.f32 	%f47, %f1;
	setp.lt.f32 	%p1, %f47, %f2;
	@%p1 bra 	$L__BB2_12;
	mul.f32 	%f4, %f2, 0f4B000000;
	setp.gtu.f32 	%p2, %f47, %f4;
	@%p2 bra 	$L__BB2_8;
	div.approx.f32 	%f21, %f47, %f2;
	cvt.rzi.f32.f32 	%f45, %f21;
	neg.f32 	%f6, %f2;
	fma.rn.f32 	%f7, %f6, %f45, %f47;
	mov.b32 	%r2, %f7;
	mov.b32 	%r15, %f2;
	setp.lt.u32 	%p3, %r2, %r15;
	@%p3 bra 	$L__BB2_7;
	setp.lt.u32 	%p4, %r2, -2147483647;
	@%p4 bra 	$L__BB2_5;
	add.f32 	%f26, %f45, 0fBF800000;
	setp.lt.f32 	%p7, %f7, %f6;
	add.f32 	%f27, %f26, 0fBF800000;
	selp.f32 	%f45, %f27, %f26, %p7;
	bra.uni 	$L__BB2_7;
$L__BB2_5:
	add.f32 	%f45, %f45, 0f3F800000;
	add.f32 	%f22, %f2, %f2;
	setp.ltu.f32 	%p5, %f7, %f22;
	@%p5 bra 	$L__BB2_7;
	add.f32 	%f23, %f45, 0f3F800000;
	fma.rn.f32 	%f24, %f2, 0fC0400000, %f7;
	setp.ge.f32 	%p6, %f24, 0f00000000;
	add.f32 	%f25, %f23, 0f3F800000;
	selp.f32 	%f45, %f25, %f23, %p6;
$L__BB2_7:
	fma.rn.f32 	%f47, %f6, %f45, %f47;
	bra.uni 	$L__BB2_12;
$L__BB2_8:
	mov.b32 	%r3, %f47;
	mov.b32 	%r16, %f4;
	and.b32  	%r4, %r16, -8388608;
	and.b32  	%r17, %r3, 8388607;
	or.b32  	%r23, %r17, 1065353216;
	and.b32  	%r18, %r16, 8388607;
	or.b32  	%r6, %r18, 1065353216;
	mov.b32 	%f46, %r23;
	sub.s32 	%r19, %r3, %r4;
	add.s32 	%r20, %r19, 192937984;
	and.b32  	%r24, %r20, -8388608;
	setp.eq.s32 	%p8, %r24, 0;
	@%p8 bra 	$L__BB2_11;
	mov.b32 	%f28, %r6;
	rcp.approx.ftz.f32 	%f14, %f28;
	neg.f32 	%f15, %f28;
$L__BB2_10:
	min.u32 	%r21, %r24, 192937984;
	add.s32 	%r22, %r23, %r21;
	mov.b32 	%f29, %r22;
	mul.f32 	%f30, %f14, %f29;
	fma.rn.f32 	%f31, %f15, %f30, %f29;
	fma.rn.f32 	%f32, %f31, %f14, %f30;
	fma.rn.f32 	%f33, %f15, %f32, %f29;
	fma.rz.f32 	%f34, %f33, %f14, %f32;
	cvt.rzi.f32.f32 	%f35, %f34;
	fma.rn.f32 	%f46, %f15, %f35, %f29;
	sub.s32 	%r24, %r24, %r21;
	mov.b32 	%r23, %f46;
	setp.ne.s32 	%p9, %r24, 0;
	setp.ne.s32 	%p10, %r23, 0;
	and.pred  	%p11, %p9, %p10;
	@%p11 bra 	$L__BB2_10;
$L__BB2_11:
	mov.b32 	%f37, %r4;
	setp.leu.f32 	%p12, %f2, 0f00000000;
	setp.gt.u32 	%p13, %r3, 2139095039;
	selp.f32 	%f38, 0f7FFFFFFF, %f37, %p13;
	selp.f32 	%f39, 0f7FFFFFFF, %f38, %p12;
	mul.f32 	%f40, %f46, 0f34000000;
	mul.f32 	%f47, %f39, %f40;
$L__BB2_12:
	cvta.to.global.u64 	%rd6, %rd1;
	abs.f32 	%f41, %f47;
	setp.nan.f32 	%p14, %f41, %f41;
	copysign.f32 	%f42, %f1, %f47;
	selp.f32 	%f43, %f47, %f42, %p14;
	div.rn.f32 	%f44, %f43, %f1;
	add.s64 	%rd8, %rd6, %rd4;
	st.global.f32 	[%rd8], %f44;
	ret;

}


// ===== COMPILED SASS (sm_100) =====

	.target	sm_100

	.elftype	@"ET_EXEC"


//--------------------- .note.nv.tkinfo           --------------------------
	.section	.note.nv.tkinfo,"",@"SHT_NOTE"
	.sectionflags	@"SHF_NOTE_NV_TKINFO"
	.tkinfo
        /*0018*/ 	.word	0x00000002
        /*0030*/ 	.string	""
        /*0030*/ 	.string	"ptxas"
        /*0030*/ 	.string	"Cuda compilation tools, release 13.0, V13.0.88"
        /*0030*/ 	.string	"Build cuda_13.0.r13.0/compiler.36424714_0"
        /*0030*/ 	.string	"-arch sm_100 -m 64 "



//--------------------- .note.nv.cuinfo           --------------------------
	.section	.note.nv.cuinfo,"",@"SHT_NOTE"
	.sectionflags	@"SHF_NOTE_NV_CUINFO"
        /*0018*/ 	.short	0x0002
        /*001a*/ 	.short	0x0064
        /*001c*/ 	.short	0x0082
	.zero		2


//--------------------- .nv.info                  --------------------------
	.section	.nv.info,"",@"SHT_CUDA_INFO"
	.align	4


	//----- nvinfo : EIATTR_REGCOUNT
	.align		4
        /*0000*/ 	.byte	0x04, 0x2f
        /*0002*/ 	.short	(.L_1 - .L_0)
	.align		4
.L_0:
        /*0004*/ 	.word	index@(default_function_kernel)
        /*0008*/ 	.word	0x0000000c


	//----- nvinfo : EIATTR_FRAME_SIZE
	.align		4
.L_1:
        /*000c*/ 	.byte	0x04, 0x11
        /*000e*/ 	.short	(.L_3 - .L_2)
	.align		4
.L_2:
        /*0010*/ 	.word	index@(default_function_kernel)
        /*0014*/ 	.word	0x00000000


	//----- nvinfo : EIATTR_REGCOUNT
	.align		4
.L_3:
        /*0018*/ 	.byte	0x04, 0x2f
        /*001a*/ 	.short	(.L_5 - .L_4)
	.align		4
.L_4:
        /*001c*/ 	.word	index@(default_function_kernel_1)
        /*0020*/ 	.word	0x0000000a


	//----- nvinfo : EIATTR_FRAME_SIZE
	.align		4
.L_5:
        /*0024*/ 	.byte	0x04, 0x11
        /*0026*/ 	.short	(.L_7 - .L_6)
	.align		4
.L_6:
        /*0028*/ 	.word	index@(default_function_kernel_1)
        /*002c*/ 	.word	0x00000000


	//----- nvinfo : EIATTR_REGCOUNT
	.align		4
.L_7:
        /*0030*/ 	.byte	0x04, 0x2f
        /*0032*/ 	.short	(.L_9 - .L_8)
	.align		4
.L_8:
        /*0034*/ 	.word	index@(default_function_kernel_2)
        /*0038*/ 	.word	0x00000010


	//----- nvinfo : EIATTR_FRAME_SIZE
	.align		4
.L_9:
        /*003c*/ 	.byte	0x04, 0x11
        /*003e*/ 	.short	(.L_11 - .L_10)
	.align		4
.L_10:
        /*0040*/ 	.word	index@($__internal_0_$__cuda_sm3x_div_rn_noftz_f32_slowpath)
        /*0044*/ 	.word	0x00000000


	//----- nvinfo : EIATTR_FRAME_SIZE
	.align		4
.L_11:
        /*0048*/ 	.byte	0x04, 0x11
        /*004a*/ 	.short	(.L_13 - .L_12)
	.align		4
.L_12:
        /*004c*/ 	.word	index@(default_function_kernel_2)
        /*0050*/ 	.word	0x00000000


	//----- nvinfo : EIATTR_MIN_STACK_SIZE
	.align		4
.L_13:
        /*0054*/ 	.byte	0x04, 0x12
        /*0056*/ 	.short	(.L_15 - .L_14)
	.align		4
.L_14:
        /*0058*/ 	.word	index@(default_function_kernel_2)
        /*005c*/ 	.word	0x00000000


	//----- nvinfo : EIATTR_MIN_STACK_SIZE
	.align		4
.L_15:
        /*0060*/ 	.byte	0x04, 0x12
        /*0062*/ 	.short	(.L_17 - .L_16)
	.align		4
.L_16:
        /*0064*/ 	.word	index@(default_function_kernel_1)
        /*0068*/ 	.word	0x00000000


	//----- nvinfo : EIATTR_MIN_STACK_SIZE
	.align		4
.L_17:
        /*006c*/ 	.byte	0x04, 0x12
        /*006e*/ 	.short	(.L_19 - .L_18)
	.align		4
.L_18:
        /*0070*/ 	.word	index@(default_function_kernel)
        /*0074*/ 	.word	0x00000000
.L_19:


//--------------------- .nv.compat                --------------------------
	.section	.nv.compat,"",@"SHT_CUDA_COMPAT_INFO"
	.align	4
        /*0000*/ 	.byte	0x02, 0x09, 0x00, 0x00, 0x02, 0x02, 0x01, 0x00, 0x02, 0x05, 0x05, 0x00, 0x03, 0x07, 0x01, 0x01
        /*0010*/ 	.byte	0x02, 0x03, 0x00, 0x00, 0x02, 0x06, 0x01, 0x00, 0x04, 0x0b, 0x08, 0x00, 0x01, 0x00, 0x00, 0x00
        /*0020*/ 	.byte	0x00, 0x00, 0x00, 0x00


//--------------------- .nv.info.default_function_kernel_2 --------------------------
	.section	.nv.info.default_function_kernel_2,"",@"SHT_CUDA_INFO"
	.sectionflags	@""
	.align	4


	//----- nvinfo : EIATTR_CUDA_API_VERSION
	.align		4
        /*0000*/ 	.byte	0x04, 0x37
        /*0002*/ 	.short	(.L_21 - .L_20)
.L_20:
        /*0004*/ 	.word	0x00000082


	//----- nvinfo : EIATTR_KPARAM_INFO
	.align		4
.L_21:
        /*0008*/ 	.byte	0x04, 0x17
        /*000a*/ 	.short	(.L_23 - .L_22)
.L_22:
        /*000c*/ 	.word	0x00000000
        /*0010*/ 	.short	0x0001
        /*0012*/ 	.short	0x0008
        /*0014*/ 	.byte	0x00, 0xf5, 0x21, 0x00


	//----- nvinfo : EIATTR_KPARAM_INFO
	.align		4
.L_23:
        /*0018*/ 	.byte	0x04, 0x17
        /*001a*/ 	.short	(.L_25 - .L_24)
.L_24:
        /*001c*/ 	.word	0x00000000
        /*0020*/ 	.short	0x0000
        /*0022*/ 	.short	0x0000
        /*0024*/ 	.byte	0x00, 0xf5, 0x21, 0x00


	//----- nvinfo : EIATTR_SPARSE_MMA_MASK
	.align		4
.L_25:
        /*0028*/ 	.byte	0x03, 0x50
        /*002a*/ 	.short	0x0000


	//----- nvinfo : EIATTR_MAXREG_COUNT
	.align		4
        /*002c*/ 	.byte	0x03, 0x1b
        /*002e*/ 	.short	0x00ff


	//----- nvinfo : EIATTR_MERCURY_ISA_VERSION
	.align		4
        /*0030*/ 	.byte	0x03, 0x5f
        /*0032*/ 	.short	0x0101


	//----- nvinfo : EIATTR_VRC_CTA_INIT_COUNT
	.align		4
        /*0034*/ 	.byte	0x02, 0x4a
	.zero		1
	.zero		1


	//----- nvinfo : EIATTR_EXIT_INSTR_OFFSETS
	.align		4
        /*0038*/ 	.byte	0x04, 0x1c
        /*003a*/ 	.short	(.L_27 - .L_26)


	//   ....[0]....
.L_26:
        /*003c*/ 	.word	0x00000610


	//----- nvinfo : EIATTR_MAX_THREADS
	.align		4
.L_27:
        /*0040*/ 	.byte	0x04, 0x05
        /*0042*/ 	.short	(.L_29 - .L_28)
.L_28:
        /*0044*/ 	.word	0x00000010
        /*0048*/ 	.word	0x00000001
        /*004c*/ 	.word	0x00000001


	//----- nvinfo : EIATTR_CRS_STACK_SIZE
	.align		4
.L_29:
        /*0050*/ 	.byte	0x04, 0x1e
        /*0052*/ 	.short	(.L_31 - .L_30)
.L_30:
        /*0054*/ 	.word	0x00000000


	//----- nvinfo : EIATTR_CBANK_PARAM_SIZE
	.align		4
.L_31:
        /*0058*/ 	.byte	0x03, 0x19
        /*005a*/ 	.short	0x0010


	//----- nvinfo : EIATTR_PARAM_CBANK
	.align		4
        /*005c*/ 	.byte	0x04, 0x0a
        /*005e*/ 	.short	(.L_33 - .L_32)
	.align		4
.L_32:
        /*0060*/ 	.word	index@(.nv.constant0.default_function_kernel_2)
        /*0064*/ 	.short	0x0380
        /*0066*/ 	.short	0x0010


	//----- nvinfo : EIATTR_SW_WAR
	.align		4
.L_33:
        /*0068*/ 	.byte	0x04, 0x36
        /*006a*/ 	.short	(.L_35 - .L_34)
.L_34:
        /*006c*/ 	.word	0x00000008
.L_35:


//--------------------- .nv.info.default_function_kernel_1 --------------------------
	.section	.nv.info.default_function_kernel_1,"",@"SHT_CUDA_INFO"
	.sectionflags	@""
	.align	4


	//----- nvinfo : EIATTR_CUDA_API_VERSION
	.align		4
        /*0000*/ 	.byte	0x04, 0x37
        /*0002*/ 	.short	(.L_37 - .L_36)
.L_36:
        /*0004*/ 	.word	0x00000082


	//----- nvinfo : EIATTR_KPARAM_INFO
	.align		4
.L_37:
        /*0008*/ 	.byte	0x04, 0x17
        /*000a*/ 	.short	(.L_39 - .L_38)
.L_38:
        /*000c*/ 	.word	0x00000000
        /*0010*/ 	.short	0x0001
        /*0012*/ 	.short	0x0008
        /*0014*/ 	.byte	0x00, 0xf5, 0x21, 0x00


	//----- nvinfo : EIATTR_KPARAM_INFO
	.align		4
.L_39:
        /*0018*/ 	.byte	0x04, 0x17
        /*001a*/ 	.short	(.L_41 - .L_40)
.L_40:
        /*001c*/ 	.word	0x00000000
        /*0020*/ 	.short	0x0000
        /*0022*/ 	.short	0x0000
        /*0024*/ 	.byte	0x00, 0xf5, 0x21, 0x00


	//----- nvinfo : EIATTR_SPARSE_MMA_MASK
	.align		4
.L_41:
        /*0028*/ 	.byte	0x03, 0x50
        /*002a*/ 	.short	0x0000


	//----- nvinfo : EIATTR_MAXREG_COUNT
	.align		4
        /*002c*/ 	.byte	0x03, 0x1b
        /*002e*/ 	.short	0x00ff


	//----- nvinfo : EIATTR_MERCURY_ISA_VERSION
	.align		4
        /*0030*/ 	.byte	0x03, 0x5f
        /*0032*/ 	.short	0x0101


	//----- nvinfo : EIATTR_VRC_CTA_INIT_COUNT
	.align		4
        /*0034*/ 	.byte	0x02, 0x4a
	.zero		1
	.zero		1


	//----- nvinfo : EIATTR_EXIT_INSTR_OFFSETS
	.align		4
        /*0038*/ 	.byte	0x04, 0x1c
        /*003a*/ 	.short	(.L_43 - .L_42)


	//   ....[0]....
.L_42:
        /*003c*/ 	.word	0x000000d0


	//----- nvinfo : EIATTR_MAX_THREADS
	.align		4
.L_43:
        /*0040*/ 	.byte	0x04, 0x05
        /*0042*/ 	.short	(.L_45 - .L_44)
.L_44:
        /*0044*/ 	.word	0x00000020
        /*0048*/ 	.word	0x00000001
        /*004c*/ 	.word	0x00000001


	//----- nvinfo : EIATTR_CBANK_PARAM_SIZE
	.align		4
.L_45:
        /*0050*/ 	.byte	0x03, 0x19
        /*0052*/ 	.short	0x0010


	//----- nvinfo : EIATTR_PARAM_CBANK
	.align		4
        /*0054*/ 	.byte	0x04, 0x0a
        /*0056*/ 	.short	(.L_47 - .L_46)
	.align		4
.L_46:
        /*0058*/ 	.word	index@(.nv.constant0.default_function_kernel_1)
        /*005c*/ 	.short	0x0380
        /*005e*/ 	.short	0x0010


	//----- nvinfo : EIATTR_SW_WAR
	.align		4
.L_47:
        /*0060*/ 	.byte	0x04, 0x36
        /*0062*/ 	.short	(.L_49 - .L_48)
.L_48:
        /*0064*/ 	.word	0x00000008
.L_49:


//--------------------- .nv.info.default_function_kernel --------------------------
	.section	.nv.info.default_function_kernel,"",@"SHT_CUDA_INFO"
	.sectionflags	@""
	.align	4


	//----- nvinfo : EIATTR_CUDA_API_VERSION
	.align		4
        /*0000*/ 	.byte	0x04, 0x37
        /*0002*/ 	.short	(.L_51 - .L_50)
.L_50:
        /*0004*/ 	.word	0x00000082


	//----- nvinfo : EIATTR_KPARAM_INFO
	.align		4
.L_51:
        /*0008*/ 	.byte	0x04, 0x17
        /*000a*/ 	.short	(.L_53 - .L_52)
.L_52:
        /*000c*/ 	.word	0x00000000
        /*0010*/ 	.short	0x0001
        /*0012*/ 	.short	0x0008
        /*0014*/ 	.byte	0x00, 0xf5, 0x21, 0x00


	//----- nvinfo : EIATTR_KPARAM_INFO
	.align		4
.L_53:
        /*0018*/ 	.byte	0x04, 0x17
        /*001a*/ 	.short	(.L_55 - .L_54)
.L_54:
        /*001c*/ 	.word	0x00000000
        /*0020*/ 	.short	0x0000
        /*0022*/ 	.short	0x0000
        /*0024*/ 	.byte	0x00, 0xf5, 0x21, 0x00


	//----- nvinfo : EIATTR_SPARSE_MMA_MASK
	.align		4
.L_55:
        /*0028*/ 	.byte	0x03, 0x50
        /*002a*/ 	.short	0x0000


	//----- nvinfo : EIATTR_MAXREG_COUNT
	.align		4
        /*002c*/ 	.byte	0x03, 0x1b
        /*002e*/ 	.short	0x00ff


	//----- nvinfo : EIATTR_MERCURY_ISA_VERSION
	.align		4
        /*0030*/ 	.byte	0x03, 0x5f
        /*0032*/ 	.short	0x0101


	//----- nvinfo : EIATTR_VRC_CTA_INIT_COUNT
	.align		4
        /*0034*/ 	.byte	0x02, 0x4a
	.zero		1
	.zero		1


	//----- nvinfo : EIATTR_EXIT_INSTR_OFFSETS
	.align		4
        /*0038*/ 	.byte	0x04, 0x1c
        /*003a*/ 	.short	(.L_57 - .L_56)


	//   ....[0]....
.L_56:
        /*003c*/ 	.word	0x00000350


	//----- nvinfo : EIATTR_MAX_THREADS
	.align		4
.L_57:
        /*0040*/ 	.byte	0x04, 0x05
        /*0042*/ 	.short	(.L_59 - .L_58)
.L_58:
        /*0044*/ 	.word	0x00000020
        /*0048*/ 	.word	0x00000001
        /*004c*/ 	.word	0x00000001


	//----- nvinfo : EIATTR_CBANK_PARAM_SIZE
	.align		4
.L_59:
        /*0050*/ 	.byte	0x03, 0x19
        /*0052*/ 	.short	0x0010


	//----- nvinfo : EIATTR_PARAM_CBANK
	.align		4
        /*0054*/ 	.byte	0x04, 0x0a
        /*0056*/ 	.short	(.L_61 - .L_60)
	.align		4
.L_60:
        /*0058*/ 	.word	index@(.nv.constant0.default_function_kernel)
        /*005c*/ 	.short	0x0380
        /*005e*/ 	.short	0x0010


	//----- nvinfo : EIATTR_SW_WAR
	.align		4
.L_61:
        /*0060*/ 	.byte	0x04, 0x36
        /*0062*/ 	.short	(.L_63 - .L_62)
.L_62:
        /*0064*/ 	.word	0x00000008
.L_63:


//--------------------- .nv.callgraph             --------------------------
	.section	.nv.callgraph,"",@"SHT_CUDA_CALLGRAPH"
	.align	4
	.sectionentsize	8
	.align		4
        /*0000*/ 	.word	0x00000000
	.align		4
        /*0004*/ 	.word	0xffffffff
	.align		4
        /*0008*/ 	.word	0x00000000
	.align		4
        /*000c*/ 	.word	0xfffffffe
	.align		4
        /*0010*/ 	.word	0x00000000
	.align		4
        /*0014*/ 	.word	0xfffffffd
	.align		4
        /*0018*/ 	.word	0x00000000
	.align		4
        /*001c*/ 	.word	0xfffffffc


//--------------------- .text.default_function_kernel_2 --------------------------
	.section	.text.default_function_kernel_2,"ax",@progbits
	.align	128
        .global         default_function_kernel_2
        .type           default_function_kernel_2,@function
        .size           default_function_kernel_2,(.L_x_24 - default_function_kernel_2)
        .other          default_function_kernel_2,@"STO_CUDA_ENTRY STV_DEFAULT"
default_function_kernel_2:
.text.default_function_kernel_2:
[----:B------:R-:W-:Y:S01]  /*0000*/  LDC R1, c[0x0][0x37c] ;  /* 0x0000df00ff017b82 */ /* 0x000fe20000000800 */
[----:B------:R-:W0:Y:S07]  /*0010*/  S2R R2, SR_TID.X ;  /* 0x0000000000027919 */ /* 0x000e2e0000002100 */
[----:B------:R-:W1:Y:S01]  /*0020*/  S2UR UR4, SR_CTAID.X ;  /* 0x00000000000479c3 */ /* 0x000e620000002500 */
[----:B------:R-:W2:Y:S07]  /*0030*/  LDCU.64 UR6, c[0x0][0x358] ;  /* 0x00006b00ff0677ac */ /* 0x000eae0008000a00 */
[----:B------:R-:W3:Y:S01]  /*0040*/  LDC.64 R4, c[0x0][0x388] ;  /* 0x0000e200ff047b82 */ /* 0x000ee20000000a00 */
[----:B-1----:R-:W-:-:S06]  /*0050*/  USHF.L.U32 UR4, UR4, 0x4, URZ ;  /* 0x0000000404047899 */ /* 0x002fcc00080006ff */
[----:B0-----:R-:W-:-:S05]  /*0060*/  LOP3.LUT R2, R2, UR4, RZ, 0xfc, !PT ;  /* 0x0000000402027c12 */ /* 0x001fca000f8efcff */
[----:B---3--:R-:W-:-:S05]  /*0070*/  IMAD.WIDE.U32 R4, R2, 0x4, R4 ;  /* 0x0000000402047825 */ /* 0x008fca00078e0004 */
[----:B--2---:R-:W2:Y:S01]  /*0080*/  LDG.E.CONSTANT R3, desc[UR6][R4.64] ;  /* 0x0000000604037981 */ /* 0x004ea2000c1e9900 */
[----:B------:R-:W-:Y:S01]  /*0090*/  BSSY.RECONVERGENT B0, `(.L_x_0) ;  /* 0x0000045000007945 */ /* 0x000fe20003800200 */
[C---:B--2---:R-:W-:Y:S01]  /*00a0*/  FMUL.RZ R0, R3.reuse, 0.15915493667125701904 ;  /* 0x3e22f98303007820 */ /* 0x044fe2000040c000 */
[----:B------:R-:W-:-:S05]  /*00b0*/  FADD R7, |R3|, -RZ ;  /* 0x800000ff03077221 */ /* 0x000fca0000000200 */
[----:B------:R-:W0:Y:S02]  /*00c0*/  MUFU.SIN R0, R0 ;  /* 0x0000000000007308 */ /* 0x000e240000000400 */
[----:B0-----:R-:W-:-:S13]  /*00d0*/  FSETP.GEU.AND P0, PT, |R3|, |R0|, PT ;  /* 0x400000000300720b */ /* 0x001fda0003f0e200 */
[----:B------:R-:W-:Y:S05]  /*00e0*/  @!P0 BRA `(.L_x_1) ;  /* 0x0000000000fc8947 */ /* 0x000fea0003800000 */
[----:B------:R-:W-:-:S05]  /*00f0*/  FMUL R4, |R0|, 8388608 ;  /* 0x4b00000000047820 */ /* 0x000fca0000400200 */
[----:B------:R-:W-:-:S13]  /*0100*/  FSETP.GTU.AND P0, PT, R7, R4, PT ;  /* 0x000000040700720b */ /* 0x000fda0003f0c000 */
[----:B------:R-:W-:Y:S05]  /*0110*/  @P0 BRA `(.L_x_2) ;  /* 0x0000000000780947 */ /* 0x000fea0003800000 */
[C---:B------:R-:W-:Y:S01]  /*0120*/  FMUL R5, |R0|.reuse, 16777216 ;  /* 0x4b80000000057820 */ /* 0x040fe20000400200 */
[C---:B------:R-:W-:Y:S01]  /*0130*/  FSETP.GEU.AND P0, PT, |R0|.reuse, 1.175494350822287508e-38, PT ;  /* 0x008000000000780b */ /* 0x040fe20003f0e200 */
[----:B------:R-:W-:Y:S01]  /*0140*/  FMUL R4, R7, 16777216 ;  /* 0x4b80000007047820 */ /* 0x000fe20000400000 */
[----:B------:R-:W-:Y:S01]  /*0150*/  FADD R6, |R0|, -RZ ;  /* 0x800000ff00067221 */ /* 0x000fe20000000200 */
[----:B------:R-:W-:Y:S01]  /*0160*/  BSSY.RECONVERGENT B1, `(.L_x_3) ;  /* 0x0000017000017945 */ /* 0x000fe20003800200 */
[----:B------:R-:W-:Y:S02]  /*0170*/  FSEL R5, R5, |R0|, !P0 ;  /* 0x4000000005057208 */ /* 0x000fe40004000000 */
[----:B------:R-:W-:-:S04]  /*0180*/  FSEL R4, R4, R7, !P0 ;  /* 0x0000000704047208 */ /* 0x000fc80004000000 */
[----:B------:R-:W0:Y:S02]  /*0190*/  MUFU.RCP R5, R5 ;  /* 0x0000000500057308 */ /* 0x000e240000001000 */
[----:B0-----:R-:W-:-:S06]  /*01a0*/  FMUL R4, R5, R4 ;  /* 0x0000000405047220 */ /* 0x001fcc0000400000 */
[----:B------:R-:W0:Y:S02]  /*01b0*/  FRND.TRUNC R4, R4 ;  /* 0x0000000400047307 */ /* 0x000e24000020d000 */
[----:B0-----:R-:W-:-:S05]  /*01c0*/  FFMA R9, -|R0|, R4, R7 ;  /* 0x0000000400097223 */ /* 0x001fca0000000307 */
[----:B------:R-:W-:-:S13]  /*01d0*/  ISETP.GE.U32.AND P0, PT, R9, R6, PT ;  /* 0x000000060900720c */ /* 0x000fda0003f06070 */
[----:B------:R-:W-:Y:S05]  /*01e0*/  @!P0 BRA `(.L_x_4) ;  /* 0x0000000000388947 */ /* 0x000fea0003800000 */
[----:B------:R-:W-:-:S04]  /*01f0*/  ISETP.GE.U32.AND P0, PT, R9, -0x7fffffff, PT ;  /* 0x800000010900780c */ /* 0x000fc80003f06070 */
[----:B------:R-:W-:-:S09]  /*0200*/  FSETP.GEU.OR P1, PT, R9, -|R0|, !P0 ;  /* 0xc00000000900720b */ /* 0x000fd2000472e400 */
[----:B------:R-:W-:-:S04]  /*0210*/  @P0 FADD R5, R4, -1 ;  /* 0xbf80000004050421 */ /* 0x000fc80000000000 */
[----:B------:R-:W-:-:S04]  /*0220*/  @!P1 FADD R5, R5, -1 ;  /* 0xbf80000005059421 */ /* 0x000fc80000000000 */
[----:B------:R-:W-:Y:S01]  /*0230*/  @P0 IMAD.MOV.U32 R4, RZ, RZ, R5 ;  /* 0x000000ffff040224 */ /* 0x000fe200078e0005 */
[----:B------:R-:W-:Y:S06]  /*0240*/  @P0 BRA `(.L_x_4) ;  /* 0x0000000000200947 */ /* 0x000fec0003800000 */
[----:B------:R-:W-:Y:S01]  /*0250*/  FADD R5, |R0|, |R0| ;  /* 0x4000000000057221 */ /* 0x000fe20000000200 */
[----:B------:R-:W-:-:S04]  /*0260*/  FADD R4, R4, 1 ;  /* 0x3f80000004047421 */ /* 0x000fc80000000000 */
[----:B------:R-:W-:-:S13]  /*0270*/  FSETP.GE.AND P0, PT, R9, R5, PT ;  /* 0x000000050900720b */ /* 0x000fda0003f06000 */
[----:B------:R-:W-:-:S05]  /*0280*/  @P0 FFMA R5, |R0|, -3, R9 ;  /* 0xc040000000050823 */ /* 0x000fca0000000209 */
[----:B------:R-:W-:Y:S01]  /*0290*/  FSETP.GE.AND P1, PT, R5, RZ, P0 ;  /* 0x000000ff0500720b */ /* 0x000fe20000726000 */
[----:B------:R-:W-:-:S12]  /*02a0*/  @P0 FADD R5, R4, 1 ;  /* 0x3f80000004050421 */ /* 0x000fd80000000000 */
[----:B------:R-:W-:-:S04]  /*02b0*/  @P1 FADD R5, R5, 1 ;  /* 0x3f80000005051421 */ /* 0x000fc80000000000 */
[----:B------:R-:W-:-:S07]  /*02c0*/  @P0 IMAD.MOV.U32 R4, RZ, RZ, R5 ;  /* 0x000000ffff040224 */ /* 0x000fce00078e0005 */
.L_x_4:
[----:B------:R-:W-:Y:S05]  /*02d0*/  BSYNC.RECONVERGENT B1 ;  /* 0x0000000000017941 */ /* 0x000fea0003800200 */
.L_x_3:
[----:B------:R-:W-:Y:S01]  /*02e0*/  FFMA R7, -|R0|, R4, R7 ;  /* 0x0000000400077223 */ /* 0x000fe20000000307 */
[----:B------:R-:W-:Y:S06]  /*02f0*/  BRA `(.L_x_1) ;  /* 0x0000000000787947 */ /* 0x000fec0003800000 */
.L_x_2:
[----:B------:R-:W-:Y:S01]  /*0300*/  LOP3.LUT R6, R4, 0xff800000, RZ, 0xc0, !PT ;  /* 0xff80000004067812 */ /* 0x000fe200078ec0ff */
[----:B------:R-:W-:Y:S01]  /*0310*/  BSSY.RECONVERGENT B1, `(.L_x_5) ;  /* 0x000001a000017945 */ /* 0x000fe20003800200 */
[C---:B------:R-:W-:Y:S02]  /*0320*/  ISETP.GT.U32.AND P0, PT, R7.reuse, 0x7f7fffff, PT ;  /* 0x7f7fffff0700780c */ /* 0x040fe40003f04070 */
[C---:B------:R-:W-:Y:S02]  /*0330*/  IADD3 R5, PT, PT, R7.reuse, 0xb800000, -R6 ;  /* 0x0b80000007057810 */ /* 0x040fe40007ffe806 */
[----:B------:R-:W-:Y:S02]  /*0340*/  LOP3.LUT R7, R7, 0x7fffff, RZ, 0xc0, !PT ;  /* 0x007fffff07077812 */ /* 0x000fe400078ec0ff */
[----:B------:R-:W-:Y:S02]  /*0350*/  LOP3.LUT P1, R5, R5, 0xff800000, RZ, 0xc0, !PT ;  /* 0xff80000005057812 */ /* 0x000fe4000782c0ff */
[----:B------:R-:W-:-:S02]  /*0360*/  FSETP.GT.AND P2, PT, |R0|, RZ, PT ;  /* 0x000000ff0000720b */ /* 0x000fc40003f44200 */
[----:B------:R-:W-:Y:S02]  /*0370*/  FSEL R6, R6, +QNAN , !P0 ;  /* 0x7fffffff06067808 */ /* 0x000fe40004000000 */
[----:B------:R-:W-:Y:S02]  /*0380*/  LOP3.LUT R7, R7, 0x3f800000, RZ, 0xfc, !PT ;  /* 0x3f80000007077812 */ /* 0x000fe400078efcff */
[----:B------:R-:W-:-:S05]  /*0390*/  FSEL R10, R6, +QNAN , P2 ;  /* 0x7fffffff060a7808 */ /* 0x000fca0001000000 */
[----:B------:R-:W-:Y:S05]  /*03a0*/  @!P1 BRA `(.L_x_6) ;  /* 0x0000000000409947 */ /* 0x000fea0003800000 */
[----:B------:R-:W-:-:S04]  /*03b0*/  LOP3.LUT R4, R4, 0x7fffff, RZ, 0xc0, !PT ;  /* 0x007fffff04047812 */ /* 0x000fc800078ec0ff */
[----:B------:R-:W-:-:S04]  /*03c0*/  LOP3.LUT R4, R4, 0x3f800000, RZ, 0xfc, !PT ;  /* 0x3f80000004047812 */ /* 0x000fc800078efcff */
[----:B------:R0:W1:Y:S03]  /*03d0*/  MUFU.RCP R0, R4 ;  /* 0x0000000400007308 */ /* 0x0000660000001000 */
.L_x_7:
[----:B------:R-:W-:-:S05]  /*03e0*/  VIMNMX.U32 R6, PT, PT, R5, 0xb800000, PT ;  /* 0x0b80000005067848 */ /* 0x000fca0003fe0000 */
[----:B------:R-:W-:Y:S02]  /*03f0*/  IMAD.IADD R7, R6, 0x1, R7 ;  /* 0x0000000106077824 */ /* 0x000fe400078e0207 */
[----:B------:R-:W-:Y:S02]  /*0400*/  IMAD.IADD R5, R5, 0x1, -R6 ;  /* 0x0000000105057824 */ /* 0x000fe400078e0a06 */
[----:B-1----:R-:W-:-:S03]  /*0410*/  FMUL R9, R0, R7 ;  /* 0x0000000700097220 */ /* 0x002fc60000400000 */
[----:B------:R-:W-:Y:S01]  /*0420*/  ISETP.NE.AND P1, PT, R5, RZ, PT ;  /* 0x000000ff0500720c */ /* 0x000fe20003f25270 */
[----:B------:R-:W-:-:S04]  /*0430*/  FFMA R8, -R4, R9, R7 ;  /* 0x0000000904087223 */ /* 0x000fc80000000107 */
[----:B------:R-:W-:-:S04]  /*0440*/  FFMA R8, R0, R8, R9 ;  /* 0x0000000800087223 */ /* 0x000fc80000000009 */
[----:B------:R-:W-:-:S04]  /*0450*/  FFMA R9, -R4, R8, R7 ;  /* 0x0000000804097223 */ /* 0x000fc80000000107 */
[----:B------:R-:W-:-:S06]  /*0460*/  FFMA.RZ R9, R0, R9, R8 ;  /* 0x0000000900097223 */ /* 0x000fcc000000c008 */
[----:B------:R-:W1:Y:S02]  /*0470*/  FRND.TRUNC R9, R9 ;  /* 0x0000000900097307 */ /* 0x000e64000020d000 */
[----:B-1----:R-:W-:-:S05]  /*0480*/  FFMA R7, -R4, R9, R7 ;  /* 0x0000000904077223 */ /* 0x002fca0000000107 */
[----:B------:R-:W-:-:S13]  /*0490*/  ISETP.NE.AND P0, PT, R7, RZ, PT ;  /* 0x000000ff0700720c */ /* 0x000fda0003f05270 */
[----:B------:R-:W-:Y:S05]  /*04a0*/  @P0 BRA P1, `(.L_x_7) ;  /* 0xfffffffc00cc0947 */ /* 0x000fea000083ffff */
.L_x_6:
[----:B------:R-:W-:Y:S05]  /*04b0*/  BSYNC.RECONVERGENT B1 ;  /* 0x0000000000017941 */ /* 0x000fea0003800200 */
.L_x_5:
[----:B------:R-:W-:-:S04]  /*04c0*/  FMUL R7, R7, 1.1920928955078125e-07 ;  /* 0x3400000007077820 */ /* 0x000fc80000400000 */
[----:B------:R-:W-:-:S07]  /*04d0*/  FMUL R7, R10, R7 ;  /* 0x000000070a077220 */ /* 0x000fce0000400000 */
.L_x_1:
[----:B------:R-:W-:Y:S05]  /*04e0*/  BSYNC.RECONVERGENT B0 ;  /* 0x0000000000007941 */ /* 0x000fea0003800200 */
.L_x_0:
[----:B0-----:R-:W0:Y:S01]  /*04f0*/  MUFU.RCP R4, R3 ;  /* 0x0000000300047308 */ /* 0x001e220000001000 */
[C---:B------:R-:W-:Y:S01]  /*0500*/  FSETP.NAN.AND P0, PT, |R7|.reuse, |R7|, PT ;  /* 0x400000070700720b */ /* 0x040fe20003f08200 */
[----:B------:R-:W-:Y:S01]  /*0510*/  BSSY.RECONVERGENT B0, `(.L_x_8) ;  /* 0x000000c000007945 */ /* 0x000fe20003800200 */
[----:B------:R-:W-:-:S04]  /*0520*/  LOP3.LUT R0, R7, 0x80000000, R3, 0xb8, !PT ;  /* 0x8000000007007812 */ /* 0x000fc800078eb803 */
[----:B------:R-:W-:-:S06]  /*0530*/  FSEL R0, R7, R0, P0 ;  /* 0x0000000007007208 */ /* 0x000fcc0000000000 */
[----:B------:R-:W1:Y:S01]  /*0540*/  FCHK P0, R0, R3 ;  /* 0x0000000300007302 */ /* 0x000e620000000000 */
[----:B0-----:R-:W-:-:S04]  /*0550*/  FFMA R5, -R3, R4, 1 ;  /* 0x3f80000003057423 */ /* 0x001fc80000000104 */
[----:B------:R-:W-:-:S04]  /*0560*/  FFMA R5, R4, R5, R4 ;  /* 0x0000000504057223 */ /* 0x000fc80000000004 */
[----:B------:R-:W-:-:S04]  /*0570*/  FFMA R4, R0, R5, RZ ;  /* 0x0000000500047223 */ /* 0x000fc800000000ff */
[----:B------:R-:W-:-:S04]  /*0580*/  FFMA R6, -R3, R4, R0 ;  /* 0x0000000403067223 */ /* 0x000fc80000000100 */
[----:B------:R-:W-:Y:S01]  /*0590*/  FFMA R7, R5, R6, R4 ;  /* 0x0000000605077223 */ /* 0x000fe20000000004 */
[----:B-1----:R-:W-:Y:S06]  /*05a0*/  @!P0 BRA `(.L_x_9) ;  /* 0x0000000000088947 */ /* 0x002fec0003800000 */
[----:B------:R-:W-:-:S07]  /*05b0*/  MOV R10, 0x5d0 ;  /* 0x000005d0000a7802 */ /* 0x000fce0000000f00 */
[----:B------:R-:W-:Y:S05]  /*05c0*/  CALL.REL.NOINC `($__internal_0_$__cuda_sm3x_div_rn_noftz_f32_slowpath) ;  /* 0x0000000000147944 */ /* 0x000fea0003c00000 */
.L_x_9:
[----:B------:R-:W-:Y:S05]  /*05d0*/  BSYNC.RECONVERGENT B0 ;  /* 0x0000000000007941 */ /* 0x000fea0003800200 */
.L_x_8:
[----:B------:R-:W0:Y:S02]  /*05e0*/  LDC.64 R4, c[0x0][0x380] ;  /* 0x0000e000ff047b82 */ /* 0x000e240000000a00 */
[----:B0-----:R-:W-:-:S05]  /*05f0*/  IMAD.WIDE.U32 R2, R2, 0x4, R4 ;  /* 0x0000000402027825 */ /* 0x001fca00078e0004 */
[----:B------:R-:W-:Y:S01]  /*0600*/  STG.E desc[UR6][R2.64], R7 ;  /* 0x0000000702007986 */ /* 0x000fe2000c101906 */
[----:B------:R-:W-:Y:S05]  /*0610*/  EXIT ;  /* 0x000000000000794d */ /* 0x000fea0003800000 */
        .weak           $__internal_0_$__cuda_sm3x_div_rn_noftz_f32_slowpath
        .type           $__internal_0_$__cuda_sm3x_div_rn_noftz_f32_slowpath,@function
        .size           $__internal_0_$__cuda_sm3x_div_rn_noftz_f32_slowpath,(.L_x_24 - $__internal_0_$__cuda_sm3x_div_rn_noftz_f32_slowpath)
$__internal_0_$__cuda_sm3x_div_rn_noftz_f32_slowpath:
[--C-:B------:R-:W-:Y:S01]  /*0620*/  SHF.R.U32.HI R5, RZ, 0x17, R3.reuse ;  /* 0x00000017ff057819 */ /* 0x100fe20000011603 */
[----:B------:R-:W-:Y:S01]  /*0630*/  BSSY.RECONVERGENT B1, `(.L_x_10) ;  /* 0x0000064000017945 */ /* 0x000fe20003800200 */
[--C-:B------:R-:W-:Y:S01]  /*0640*/  SHF.R.U32.HI R4, RZ, 0x17, R0.reuse ;  /* 0x00000017ff047819 */ /* 0x100fe20000011600 */
[----:B------:R-:W-:Y:S01]  /*0650*/  IMAD.MOV.U32 R7, RZ, RZ, R3 ;  /* 0x000000ffff077224 */ /* 0x000fe200078e0003 */
[----:B------:R-:W-:Y:S02]  /*0660*/  LOP3.LUT R5, R5, 0xff, RZ, 0xc0, !PT ;  /* 0x000000ff05057812 */ /* 0x000fe400078ec0ff */
[----:B------:R-:W-:Y:S01]  /*0670*/  LOP3.LUT R11, R4, 0xff, RZ, 0xc0, !PT ;  /* 0x000000ff040b7812 */ /* 0x000fe200078ec0ff */
[----:B------:R-:W-:Y:S02]  /*0680*/  IMAD.MOV.U32 R4, RZ, RZ, R0 ;  /* 0x000000ffff047224 */ /* 0x000fe400078e0000 */
[----:B------:R-:W-:Y:S02]  /*0690*/  VIADD R8, R5, 0xffffffff ;  /* 0xffffffff05087836 */ /* 0x000fe40000000000 */
[----:B------:R-:W-:-:S03]  /*06a0*/  VIADD R9, R11, 0xffffffff ;  /* 0xffffffff0b097836 */ /* 0x000fc60000000000 */
[----:B------:R-:W-:-:S04]  /*06b0*/  ISETP.GT.U32.AND P0, PT, R8, 0xfd, PT ;  /* 0x000000fd0800780c */ /* 0x000fc80003f04070 */
[----:B------:R-:W-:-:S13]  /*06c0*/  ISETP.GT.U32.OR P0, PT, R9, 0xfd, P0 ;  /* 0x000000fd0900780c */ /* 0x000fda0000704470 */
[----:B------:R-:W-:Y:S01]  /*06d0*/  @!P0 IMAD.MOV.U32 R6, RZ, RZ, RZ ;  /* 0x000000ffff068224 */ /* 0x000fe200078e00ff */
[----:B------:R-:W-:Y:S06]  /*06e0*/  @!P0 BRA `(.L_x_11) ;  /* 0x00000000005c8947 */ /* 0x000fec0003800000 */
[----:B------:R-:W-:Y:S02]  /*06f0*/  FSETP.GTU.FTZ.AND P0, PT, |R0|, +INF , PT ;  /* 0x7f8000000000780b */ /* 0x000fe40003f1c200 */
[----:B------:R-:W-:-:S04]  /*0700*/  FSETP.GTU.FTZ.AND P1, PT, |R3|, +INF , PT ;  /* 0x7f8000000300780b */ /* 0x000fc80003f3c200 */
[----:B------:R-:W-:-:S13]  /*0710*/  PLOP3.LUT P0, PT, P0, P1, PT, 0xf8, 0x8f ;  /* 0x00000000008f781c */ /* 0x000fda0000703f70 */
[----:B------:R-:W-:Y:S05]  /*0720*/  @P0 BRA `(.L_x_12) ;  /* 0x00000004004c0947 */ /* 0x000fea0003800000 */
[----:B------:R-:W-:-:S13]  /*0730*/  LOP3.LUT P0, RZ, R7, 0x7fffffff, R4, 0xc8, !PT ;  /* 0x7fffffff07ff7812 */ /* 0x000fda000780c804 */
[----:B------:R-:W-:Y:S05]  /*0740*/  @!P0 BRA `(.L_x_13) ;  /* 0x00000004003c8947 */ /* 0x000fea0003800000 */
[C---:B------:R-:W-:Y:S02]  /*0750*/  FSETP.NEU.FTZ.AND P2, PT, |R0|.reuse, +INF , PT ;  /* 0x7f8000000000780b */ /* 0x040fe40003f5d200 */
[----:B------:R-:W-:Y:S02]  /*0760*/  FSETP.NEU.FTZ.AND P1, PT, |R3|, +INF , PT ;  /* 0x7f8000000300780b */ /* 0x000fe40003f3d200 */
[----:B------:R-:W-:-:S11]  /*0770*/  FSETP.NEU.FTZ.AND P0, PT, |R0|, +INF , PT ;  /* 0x7f8000000000780b */ /* 0x000fd60003f1d200 */
[----:B------:R-:W-:Y:S05]  /*0780*/  @!P1 BRA !P2, `(.L_x_13) ;  /* 0x00000004002c9947 */ /* 0x000fea0005000000 */
[----:B------:R-:W-:-:S04]  /*0790*/  LOP3.LUT P2, RZ, R4, 0x7fffffff, RZ, 0xc0, !PT ;  /* 0x7fffffff04ff7812 */ /* 0x000fc8000784c0ff */
[----:B------:R-:W-:-:S13]  /*07a0*/  PLOP3.LUT P1, PT, P1, P2, PT, 0x2f, 0xf2 ;  /* 0x0000000000f2781c */ /* 0x000fda0000f24577 */
[----:B------:R-:W-:Y:S05]  /*07b0*/  @P1 BRA `(.L_x_14) ;  /* 0x0000000400181947 */ /* 0x000fea0003800000 */
[----:B------:R-:W-:-:S04]  /*07c0*/  LOP3.LUT P1, RZ, R7, 0x7fffffff, RZ, 0xc0, !PT ;  /* 0x7fffffff07ff7812 */ /* 0x000fc8000782c0ff */
[----:B------:R-:W-:-:S13]  /*07d0*/  PLOP3.LUT P0, PT, P0, P1, PT, 0x2f, 0xf2 ;  /* 0x0000000000f2781c */ /* 0x000fda0000702577 */
[----:B------:R-:W-:Y:S05]  /*07e0*/  @P0 BRA `(.L_x_15) ;  /* 0x0000000400000947 */ /* 0x000fea0003800000 */
[----:B------:R-:W-:Y:S02]  /*07f0*/  ISETP.GE.AND P0, PT, R9, RZ, PT ;  /* 0x000000ff0900720c */ /* 0x000fe40003f06270 */
[----:B------:R-:W-:-:S11]  /*0800*/  ISETP.GE.AND P1, PT, R8, RZ, PT ;  /* 0x000000ff0800720c */ /* 0x000fd60003f26270 */
[----:B------:R-:W-:Y:S02]  /*0810*/  @P0 IMAD.MOV.U32 R6, RZ, RZ, RZ ;  /* 0x000000ffff060224 */ /* 0x000fe400078e00ff */
[----:B------:R-:W-:Y:S01]  /*0820*/  @!P0 FFMA R4, R0, 1.84467440737095516160e+19, RZ ;  /* 0x5f80000000048823 */ /* 0x000fe200000000ff */
[----:B------:R-:W-:Y:S02]  /*0830*/  @!P0 IMAD.MOV.U32 R6, RZ, RZ, -0x40 ;  /* 0xffffffc0ff068424 */ /* 0x000fe400078e00ff */
[----:B------:R-:W-:Y:S02]  /*0840*/  @!P1 FFMA R7, R3, 1.84467440737095516160e+19, RZ ;  /* 0x5f80000003079823 */ /* 0x000fe400000000ff */
[----:B------:R-:W-:-:S07]  /*0850*/  @!P1 VIADD R6, R6, 0x40 ;  /* 0x0000004006069836 */ /* 0x000fce0000000000 */
.L_x_11:
[----:B------:R-:W-:Y:S01]  /*0860*/  LEA R0, R5, 0xc0800000, 0x17 ;  /* 0xc080000005007811 */ /* 0x000fe200078eb8ff */
[----:B------:R-:W-:Y:S01]  /*0870*/  VIADD R3, R11, 0xffffff81 ;  /* 0xffffff810b037836 */ /* 0x000fe20000000000 */
[----:B------:R-:W-:Y:S03]  /*0880*/  BSSY.RECONVERGENT B2, `(.L_x_16) ;  /* 0x0000035000027945 */ /* 0x000fe60003800200 */
[----:B------:R-:W-:Y:S02]  /*0890*/  IMAD.IADD R7, R7, 0x1, -R0 ;  /* 0x0000000107077824 */ /* 0x000fe400078e0a00 */
[C---:B------:R-:W-:Y:S01]  /*08a0*/  IMAD R0, R3.reuse, -0x800000, R4 ;  /* 0xff80000003007824 */ /* 0x040fe200078e0204 */
[----:B------:R-:W-:Y:S01]  /*08b0*/  IADD3 R3, PT, PT, R3, 0x7f, -R5 ;  /* 0x0000007f03037810 */ /* 0x000fe20007ffe805 */
[----:B------:R-:W0:Y:S01]  /*08c0*/  MUFU.RCP R8, R7 ;  /* 0x0000000700087308 */ /* 0x000e220000001000 */
[----:B------:R-:W-:-:S03]  /*08d0*/  FADD.FTZ R9, -R7, -RZ ;  /* 0x800000ff07097221 */ /* 0x000fc60000010100 */
[----:B------:R-:W-:Y:S02]  /*08e0*/  IMAD.IADD R3, R3, 0x1, R6 ;  /* 0x0000000103037824 */ /* 0x000fe400078e0206 */
[----:B0-----:R-:W-:-:S04]  /*08f0*/  FFMA R11, R8, R9, 1 ;  /* 0x3f800000080b7423 */ /* 0x001fc80000000009 */
[----:B------:R-:W-:-:S04]  /*0900*/  FFMA R13, R8, R11, R8 ;  /* 0x0000000b080d7223 */ /* 0x000fc80000000008 */
[----:B------:R-:W-:-:S04]  /*0910*/  FFMA R4, R0, R13, RZ ;  /* 0x0000000d00047223 */ /* 0x000fc800000000ff */
[----:B------:R-:W-:-:S04]  /*0920*/  FFMA R11, R9, R4, R0 ;  /* 0x00000004090b7223 */ /* 0x000fc80000000000 */
[----:B------:R-:W-:-:S04]  /*0930*/  FFMA R8, R13, R11, R4 ;  /* 0x0000000b0d087223 */ /* 0x000fc80000000004 */
[----:B------:R-:W-:-:S04]  /*0940*/  FFMA R9, R9, R8, R0 ;  /* 0x0000000809097223 */ /* 0x000fc80000000000 */
[----:B------:R-:W-:-:S05]  /*0950*/  FFMA R4, R13, R9, R8 ;  /* 0x000000090d047223 */ /* 0x000fca0000000008 */
[----:B------:R-:W-:-:S04]  /*0960*/  SHF.R.U32.HI R0, RZ, 0x17, R4 ;  /* 0x00000017ff007819 */ /* 0x000fc80000011604 */
[----:B------:R-:W-:-:S05]  /*0970*/  LOP3.LUT R0, R0, 0xff, RZ, 0xc0, !PT ;  /* 0x000000ff00007812 */ /* 0x000fca00078ec0ff */
[----:B------:R-:W-:-:S04]  /*0980*/  IMAD.IADD R7, R0, 0x1, R3 ;  /* 0x0000000100077824 */ /* 0x000fc800078e0203 */
[----:B------:R-:W-:-:S05]  /*0990*/  VIADD R0, R7, 0xffffffff ;  /* 0xffffffff07007836 */ /* 0x000fca0000000000 */
[----:B------:R-:W-:-:S13]  /*09a0*/  ISETP.GE.U32.AND P0, PT, R0, 0xfe, PT ;  /* 0x000000fe0000780c */ /* 0x000fda0003f06070 */
[----:B------:R-:W-:Y:S05]  /*09b0*/  @!P0 BRA `(.L_x_17) ;  /* 0x0000000000808947 */ /* 0x000fea0003800000 */
[----:B------:R-:W-:-:S13]  /*09c0*/  ISETP.GT.AND P0, PT, R7, 0xfe, PT ;  /* 0x000000fe0700780c */ /* 0x000fda0003f04270 */
[----:B------:R-:W-:Y:S05]  /*09d0*/  @P0 BRA `(.L_x_18) ;  /* 0x00000000006c0947 */ /* 0x000fea0003800000 */
[----:B------:R-:W-:-:S13]  /*09e0*/  ISETP.GE.AND P0, PT, R7, 0x1, PT ;  /* 0x000000010700780c */ /* 0x000fda0003f06270 */
[----:B------:R-:W-:Y:S05]  /*09f0*/  @P0 BRA `(.L_x_19) ;  /* 0x0000000000740947 */ /* 0x000fea0003800000 */
[----:B------:R-:W-:Y:S02]  /*0a00*/  ISETP.GE.AND P0, PT, R7, -0x18, PT ;  /* 0xffffffe80700780c */ /* 0x000fe40003f06270 */
[----:B------:R-:W-:-:S11]  /*0a10*/  LOP3.LUT R4, R4, 0x80000000, RZ, 0xc0, !PT ;  /* 0x8000000004047812 */ /* 0x000fd600078ec0ff */
[----:B------:R-:W-:Y:S05]  /*0a20*/  @!P0 BRA `(.L_x_19) ;  /* 0x0000000000688947 */ /* 0x000fea0003800000 */
[-CC-:B------:R-:W-:Y:S01]  /*0a30*/  FFMA.RZ R0, R13, R9.reuse, R8.reuse ;  /* 0x000000090d007223 */ /* 0x180fe2000000c008 */
[----:B------:R-:W-:Y:S02]  /*0a40*/  VIADD R6, R7, 0x20 ;  /* 0x0000002007067836 */ /* 0x000fe40000000000 */
[-CC-:B------:R-:W-:Y:S01]  /*0a50*/  FFMA.RM R3, R13, R9.reuse, R8.reuse ;  /* 0x000000090d037223 */ /* 0x180fe20000004008 */
[----:B------:R-:W-:Y:S02]  /*0a60*/  ISETP.NE.AND P2, PT, R7, RZ, PT ;  /* 0x000000ff0700720c */ /* 0x000fe40003f45270 */
[----:B------:R-:W-:Y:S01]  /*0a70*/  LOP3.LUT R5, R0, 0x7fffff, RZ, 0xc0, !PT ;  /* 0x007fffff00057812 */ /* 0x000fe200078ec0ff */
[----:B------:R-:W-:Y:S01]  /*0a80*/  FFMA.RP R0, R13, R9, R8 ;  /* 0x000000090d007223 */ /* 0x000fe20000008008 */
[----:B------:R-:W-:Y:S01]  /*0a90*/  ISETP.NE.AND P1, PT, R7, RZ, PT ;  /* 0x000000ff0700720c */ /* 0x000fe20003f25270 */
[----:B------:R-:W-:Y:S01]  /*0aa0*/  IMAD.MOV R7, RZ, RZ, -R7 ;  /* 0x000000ffff077224 */ /* 0x000fe200078e0a07 */
[----:B------:R-:W-:-:S02]  /*0ab0*/  LOP3.LUT R5, R5, 0x800000, RZ, 0xfc, !PT ;  /* 0x0080000005057812 */ /* 0x000fc400078efcff */
[----:B------:R-:W-:Y:S02]  /*0ac0*/  FSETP.NEU.FTZ.AND P0, PT, R0, R3, PT ;  /* 0x000000030000720b */ /* 0x000fe40003f1d000 */
[----:B------:R-:W-:Y:S02]  /*0ad0*/  SHF.L.U32 R6, R5, R6, RZ ;  /* 0x0000000605067219 */ /* 0x000fe400000006ff */
[----:B------:R-:W-:Y:S02]  /*0ae0*/  SEL R0, R7, RZ, P2 ;  /* 0x000000ff07007207 */ /* 0x000fe40001000000 */
[----:B------:R-:W-:Y:S02]  /*0af0*/  ISETP.NE.AND P1, PT, R6, RZ, P1 ;  /* 0x000000ff0600720c */ /* 0x000fe40000f25270 */
[----:B------:R-:W-:Y:S02]  /*0b00*/  SHF.R.U32.HI R0, RZ, R0, R5 ;  /* 0x00000000ff007219 */ /* 0x000fe40000011605 */
[----:B------:R-:W-:-:S02]  /*0b10*/  PLOP3.LUT P0, PT, P0, P1, PT, 0xf8, 0x8f ;  /* 0x00000000008f781c */ /* 0x000fc40000703f70 */
[----:B------:R-:W-:Y:S02]  /*0b20*/  SHF.R.U32.HI R6, RZ, 0x1, R0 ;  /* 0x00000001ff067819 */ /* 0x000fe40000011600 */
[----:B------:R-:W-:-:S04]  /*0b30*/  SEL R3, RZ, 0x1, !P0 ;  /* 0x00000001ff037807 */ /* 0x000fc80004000000 */
[----:B------:R-:W-:-:S04]  /*0b40*/  LOP3.LUT R3, R3, 0x1, R6, 0xf8, !PT ;  /* 0x0000000103037812 */ /* 0x000fc800078ef806 */
[----:B------:R-:W-:-:S05]  /*0b50*/  LOP3.LUT R3, R3, R0, RZ, 0xc0, !PT ;  /* 0x0000000003037212 */ /* 0x000fca00078ec0ff */
[----:B------:R-:W-:-:S05]  /*0b60*/  IMAD.IADD R3, R6, 0x1, R3 ;  /* 0x0000000106037824 */ /* 0x000fca00078e0203 */
[----:B------:R-:W-:Y:S01]  /*0b70*/  LOP3.LUT R4, R3, R4, RZ, 0xfc, !PT ;  /* 0x0000000403047212 */ /* 0x000fe200078efcff */
[----:B------:R-:W-:Y:S06]  /*0b80*/  BRA `(.L_x_19) ;  /* 0x0000000000107947 */ /* 0x000fec0003800000 */
.L_x_18:
[----:B------:R-:W-:-:S04]  /*0b90*/  LOP3.LUT R4, R4, 0x80000000, RZ, 0xc0, !PT ;  /* 0x8000000004047812 */ /* 0x000fc800078ec0ff */
[----:B------:R-:W-:Y:S01]  /*0ba0*/  LOP3.LUT R4, R4, 0x7f800000, RZ, 0xfc, !PT ;  /* 0x7f80000004047812 */ /* 0x000fe200078efcff */
[----:B------:R-:W-:Y:S06]  /*0bb0*/  BRA `(.L_x_19) ;  /* 0x0000000000047947 */ /* 0x000fec0003800000 */
.L_x_17:
[----:B------:R-:W-:-:S07]  /*0bc0*/  IMAD R4, R3, 0x800000, R4 ;  /* 0x0080000003047824 */ /* 0x000fce00078e0204 */
.L_x_19:
[----:B------:R-:W-:Y:S05]  /*0bd0*/  BSYNC.RECONVERGENT B2 ;  /* 0x0000000000027941 */ /* 0x000fea0003800200 */
.L_x_16:
[----:B------:R-:W-:Y:S05]  /*0be0*/  BRA `(.L_x_20) ;  /* 0x0000000000207947 */ /* 0x000fea0003800000 */
.L_x_15:
[----:B------:R-:W-:-:S04]  /*0bf0*/  LOP3.LUT R4, R7, 0x80000000, R4, 0x48, !PT ;  /* 0x8000000007047812 */ /* 0x000fc800078e4804 */
[----:B------:R-:W-:Y:S01]  /*0c00*/  LOP3.LUT R4, R4, 0x7f800000, RZ, 0xfc, !PT ;  /* 0x7f80000004047812 */ /* 0x000fe200078efcff */
[----:B------:R-:W-:Y:S06]  /*0c10*/  BRA `(.L_x_20) ;  /* 0x0000000000147947 */ /* 0x000fec0003800000 */
.L_x_14:
[----:B------:R-:W-:Y:S01]  /*0c20*/  LOP3.LUT R4, R7, 0x80000000, R4, 0x48, !PT ;  /* 0x8000000007047812 */ /* 0x000fe200078e4804 */
[----:B------:R-:W-:Y:S06]  /*0c30*/  BRA `(.L_x_20) ;  /* 0x00000000000c7947 */ /* 0x000fec0003800000 */
.L_x_13:
[----:B------:R-:W0:Y:S01]  /*0c40*/  MUFU.RSQ R4, -QNAN ;  /* 0xffc0000000047908 */ /* 0x000e220000001400 */
[----:B------:R-:W-:Y:S05]  /*0c50*/  BRA `(.L_x_20) ;  /* 0x0000000000047947 */ /* 0x000fea0003800000 */
.L_x_12:
[----:B------:R-:W-:-:S07]  /*0c60*/  FADD.FTZ R4, R0, R3 ;  /* 0x0000000300047221 */ /* 0x000fce0000010000 */
.L_x_20:
[----:B------:R-:W-:Y:S05]  /*0c70*/  BSYNC.RECONVERGENT B1 ;  /* 0x0000000000017941 */ /* 0x000fea0003800200 */
.L_x_10:
[----:B0-----:R-:W-:Y:S02]  /*0c80*/  IMAD.MOV.U32 R7, RZ, RZ, R4 ;  /* 0x000000ffff077224 */ /* 0x001fe400078e0004 */
[----:B------:R-:W-:Y:S02]  /*0c90*/  IMAD.MOV.U32 R4, RZ, RZ, R10 ;  /* 0x000000ffff047224 */ /* 0x000fe400078e000a */
[----:B------:R-:W-:-:S04]  /*0ca0*/  IMAD.MOV.U32 R5, RZ, RZ, 0x0 ;  /* 0x00000000ff057424 */ /* 0x000fc800078e00ff */
[----:B------:R-:W-:Y:S05]  /*0cb0*/  RET.REL.NODEC R4 `(default_function_kernel_2) ;  /* 0xfffffff004d07950 */ /* 0x000fea0003c3ffff */
.L_x_21:
[----:B------:R-:W-:-:S00]  /*0cc0*/  BRA `(.L_x_21) ;  /* 0xfffffffc00fc7947 */ /* 0x000fc0000383ffff */
[----:B------:R-:W-:-:S00]  /*0cd0*/  NOP ;  /* 0x0000000000007918 */ /* 0x000fc00000000000 */
        /* <DEDUP_REMOVED lines=10> */
.L_x_24:


//--------------------- .text.default_function_kernel_1 --------------------------
	.section	.text.default_function_kernel_1,"ax",@progbits
	.align	128
        .global         default_function_kernel_1
        .type           default_function_kernel_1,@function
        .size           default_function_kernel_1,(.L_x_26 - default_function_kernel_1)
        .other          default_function_kernel_1,@"STO_CUDA_ENTRY STV_DEFAULT"
default_function_kernel_1:
.text.default_function_kernel_1:
[----:B------:R-:W-:Y:S01]  /*0000*/  LDC R1, c[0x0][0x37c] ;  /* 0x0000df00ff017b82 */ /* 0x000fe20000000800 */
[----:B------:R-:W0:Y:S07]  /*0010*/  S2R R7, SR_TID.X ;  /* 0x0000000000077919 */ /* 0x000e2e0000002100 */
[----:B------:R-:W1:Y:S01]  /*0020*/  S2UR UR4, SR_CTAID.X ;  /* 0x00000000000479c3 */ /* 0x000e620000002500 */
[----:B------:R-:W2:Y:S07]  /*0030*/  LDCU.64 UR6, c[0x0][0x358] ;  /* 0x00006b00ff0677ac */ /* 0x000eae0008000a00 */
[----:B------:R-:W3:Y:S08]  /*0040*/  LDC.64 R2, c[0x0][0x388] ;  /* 0x0000e200ff027b82 */ /* 0x000ef00000000a00 */
[----:B------:R-:W4:Y:S01]  /*0050*/  LDC.64 R4, c[0x0][0x380] ;  /* 0x0000e000ff047b82 */ /* 0x000f220000000a00 */
[----:B-1----:R-:W-:-:S06]  /*0060*/  USHF.L.U32 UR4, UR4, 0x5, URZ ;  /* 0x0000000504047899 */ /* 0x002fcc00080006ff */
[----:B0-----:R-:W-:-:S05]  /*0070*/  LOP3.LUT R7, R7, UR4, RZ, 0xfc, !PT ;  /* 0x0000000407077c12 */ /* 0x001fca000f8efcff */
[----:B---3--:R-:W-:-:S06]  /*0080*/  IMAD.WIDE.U32 R2, R7, 0x4, R2 ;  /* 0x0000000407027825 */ /* 0x008fcc00078e0002 */
[----:B--2---:R-:W2:Y:S01]  /*0090*/  LDG.E.CONSTANT R2, desc[UR6][R2.64] ;  /* 0x0000000602027981 */ /* 0x004ea2000c1e9900 */
[----:B----4-:R-:W-:-:S04]  /*00a0*/  IMAD.WIDE.U32 R4, R7, 0x4, R4 ;  /* 0x0000000407047825 */ /* 0x010fc800078e0004 */
[----:B--2---:R-:W-:-:S05]  /*00b0*/  FADD R7, |R2|, -R2 ;  /* 0x8000000202077221 */ /* 0x004fca0000000200 */
[----:B------:R-:W-:Y:S01]  /*00c0*/  STG.E desc[UR6][R4.64], R7 ;  /* 0x0000000704007986 */ /* 0x000fe2000c101906 */
[----:B------:R-:W-:Y:S05]  /*00d0*/  EXIT ;  /* 0x000000000000794d */ /* 0x000fea0003800000 */
.L_x_22:
        /* <DEDUP_REMOVED lines=10> */
.L_x_26:


//--------------------- .text.default_function_kernel --------------------------
	.section	.text.default_function_kernel,"ax",@progbits
	.align	128
        .global         default_function_kernel
        .type           default_function_kernel,@function
        .size           default_function_kernel,(.L_x_27 - default_function_kernel)
        .other          default_function_kernel,@"STO_CUDA_ENTRY STV_DEFAULT"
default_function_kernel:
.text.default_function_kernel:
[----:B------:R-:W-:Y:S01]  /*0000*/  LDC R1, c[0x0][0x37c] ;  /* 0x0000df00ff017b82 */ /* 0x000fe20000000800 */
[----:B------:R-:W0:Y:S07]  /*0010*/  S2R R5, SR_TID.X ;  /* 0x0000000000057919 */ /* 0x000e2e0000002100 */
[----:B------:R-:W1:Y:S01]  /*0020*/  S2UR UR4, SR_CTAID.X ;  /* 0x00000000000479c3 */ /* 0x000e620000002500 */
[----:B------:R-:W2:Y:S07]  /*0030*/  LDCU.64 UR6, c[0x0][0x358] ;  /* 0x00006b00ff0677ac */ /* 0x000eae0008000a00 */
[----:B------:R-:W3:Y:S01]  /*0040*/  LDC.64 R2, c[0x0][0x388] ;  /* 0x0000e200ff027b82 */ /* 0x000ee20000000a00 */
[----:B-1----:R-:W-:-:S06]  /*0050*/  USHF.L.U32 UR4, UR4, 0x5, URZ ;  /* 0x0000000504047899 */ /* 0x002fcc00080006ff */
[----:B0-----:R-:W-:-:S05]  /*0060*/  LOP3.LUT R5, R5, UR4, RZ, 0xfc, !PT ;  /* 0x0000000405057c12 */ /* 0x001fca000f8efcff */
[----:B---3--:R-:W-:-:S06]  /*0070*/  IMAD.WIDE.U32 R2, R5, 0x4, R2 ;  /* 0x0000000405027825 */ /* 0x008fcc00078e0002 */
[----:B--2---:R-:W2:Y:S02]  /*0080*/  LDG.E.CONSTANT R2, desc[UR6][R2.64] ;  /* 0x0000000602027981 */ /* 0x004ea4000c1e9900 */
[C---:B--2---:R-:W-:Y:S01]  /*0090*/  FFMA R4, R2.reuse, R2, -1 ;  /* 0xbf80000002047423 */ /* 0x044fe20000000002 */
[----:B------:R-:W-:-:S03]  /*00a0*/  FADD R0, R2, -1 ;  /* 0xbf80000002007421 */ /* 0x000fc60000000000 */
[----:B------:R-:W0:Y:S01]  /*00b0*/  MUFU.RSQ R7, R4 ;  /* 0x0000000400077308 */ /* 0x000e220000001400 */
[----:B------:R-:W-:Y:S02]  /*00c0*/  FSETP.NEU.AND P1, PT, R4, RZ, PT ;  /* 0x000000ff0400720b */ /* 0x000fe40003f2d000 */
[----:B------:R-:W-:Y:S01]  /*00d0*/  ISETP.GT.U32.AND P0, PT, R0, 0x4b000000, PT ;  /* 0x4b0000000000780c */ /* 0x000fe20003f04070 */
[----:B0-----:R-:W-:Y:S01]  /*00e0*/  FMUL R9, R4, R7 ;  /* 0x0000000704097220 */ /* 0x001fe20000400000 */
[----:B------:R-:W-:-:S03]  /*00f0*/  FMUL R6, R7, 0.5 ;  /* 0x3f00000007067820 */ /* 0x000fc60000400000 */
[----:B------:R-:W-:-:S04]  /*0100*/  FFMA R7, -R9, R9, R4 ;  /* 0x0000000909077223 */ /* 0x000fc80000000104 */
[----:B------:R-:W-:Y:S01]  /*0110*/  FFMA R6, R6, R7, R9 ;  /* 0x0000000706067223 */ /* 0x000fe20000000009 */
[----:B------:R-:W-:-:S04]  /*0120*/  HFMA2 R7, -RZ, RZ, 1.625, 0 ;  /* 0x3e800000ff077431 */ /* 0x000fc800000001ff */
[----:B------:R-:W-:-:S04]  /*0130*/  FSEL R6, R6, RZ, P1 ;  /* 0x000000ff06067208 */ /* 0x000fc80000800000 */
[----:B------:R-:W-:-:S05]  /*0140*/  FSEL R3, R6, -1.0000001192092895508, !P0 ;  /* 0xbf80000106037808 */ /* 0x000fca0004000000 */
[----:B------:R-:W-:-:S04]  /*0150*/  FADD R0, R0, R3 ;  /* 0x0000000300007221 */ /* 0x000fc80000000000 */
[C---:B------:R-:W-:Y:S01]  /*0160*/  FADD.RZ R2, R0.reuse, 1 ;  /* 0x3f80000000027421 */ /* 0x040fe2000000c000 */
[----:B------:R-:W-:-:S04]  /*0170*/  ISETP.GE.U32.AND P1, PT, R0, 0x7f800000, PT ;  /* 0x7f8000000000780c */ /* 0x000fc80003f26070 */
[----:B------:R-:W-:Y:S02]  /*0180*/  IADD3 R2, PT, PT, R2, -0x3f400000, RZ ;  /* 0xc0c0000002027810 */ /* 0x000fe40007ffe0ff */
[----:B------:R-:W-:Y:S02]  /*0190*/  ISETP.GT.AND P2, PT, R0, -0x40800000, P1 ;  /* 0xbf8000000000780c */ /* 0x000fe40000f44270 */
[----:B------:R-:W-:-:S04]  /*01a0*/  LOP3.LUT R3, R2, 0xff800000, RZ, 0xc0, !PT ;  /* 0xff80000002037812 */ /* 0x000fc800078ec0ff */
[----:B------:R-:W-:Y:S02]  /*01b0*/  IADD3 R4, PT, PT, -R3, 0x40800000, RZ ;  /* 0x4080000003047810 */ /* 0x000fe40007ffe1ff */
[----:B------:R-:W-:Y:S02]  /*01c0*/  IADD3 R2, PT, PT, R0, -R3, RZ ;  /* 0x8000000300027210 */ /* 0x000fe40007ffe0ff */
[----:B------:R-:W-:Y:S01]  /*01d0*/  @P1 MOV R9, 0x7f800000 ;  /* 0x7f80000000091802 */ /* 0x000fe20000000f00 */
[----:B------:R-:W-:Y:S01]  /*01e0*/  FFMA R7, R4, R7, -1 ;  /* 0xbf80000004077423 */ /* 0x000fe20000000007 */
[----:B------:R-:W-:-:S03]  /*01f0*/  MOV R4, 0x3d39bf78 ;  /* 0x3d39bf7800047802 */ /* 0x000fc60000000f00 */
[----:B------:R-:W-:-:S04]  /*0200*/  FADD R7, R2, R7 ;  /* 0x0000000702077221 */ /* 0x000fc80000000000 */
[----:B------:R-:W-:Y:S01]  /*0210*/  FFMA R2, R7, -R4, 0.10546888411045074463 ;  /* 0x3dd8001207027423 */ /* 0x000fe20000000804 */
[----:B------:R-:W-:-:S03]  /*0220*/  I2FP.F32.S32 R4, R3 ;  /* 0x0000000300047245 */ /* 0x000fc60000201400 */
[C---:B------:R-:W-:Y:S02]  /*0230*/  FFMA R2, R7.reuse, R2, -0.13229703903198242188 ;  /* 0xbe0778e007027423 */ /* 0x040fe40000000002 */
[----:B------:R-:W-:Y:S02]  /*0240*/  FMUL R4, R4, 1.1920928955078125e-07 ;  /* 0x3400000004047820 */ /* 0x000fe40000400000 */
[----:B------:R-:W-:-:S04]  /*0250*/  FFMA R2, R7, R2, 0.14491446316242218018 ;  /* 0x3e14647507027423 */ /* 0x000fc80000000002 */
[----:B------:R-:W-:-:S04]  /*0260*/  FFMA R2, R7, R2, -0.16641564667224884033 ;  /* 0xbe2a68dd07027423 */ /* 0x000fc80000000002 */
[----:B------:R-:W-:-:S04]  /*0270*/  FFMA R2, R7, R2, 0.19988867640495300293 ;  /* 0x3e4caf9e07027423 */ /* 0x000fc80000000002 */
[----:B------:R-:W-:-:S04]  /*0280*/  FFMA R2, R7, R2, -0.25000196695327758789 ;  /* 0xbe80004207027423 */ /* 0x000fc80000000002 */
[----:B------:R-:W-:-:S04]  /*0290*/  FFMA R2, R7, R2, 0.33333510160446166992 ;  /* 0x3eaaaae607027423 */ /* 0x000fc80000000002 */
[----:B------:R-:W-:-:S04]  /*02a0*/  FFMA R2, R7, R2, -0.5 ;  /* 0xbf00000007027423 */ /* 0x000fc80000000002 */
[C---:B------:R-:W-:Y:S02]  /*02b0*/  FMUL R6, R7.reuse, R2 ;  /* 0x0000000207067220 */ /* 0x040fe40000400000 */
[----:B------:R-:W0:Y:S02]  /*02c0*/  LDC.64 R2, c[0x0][0x380] ;  /* 0x0000e000ff027b82 */ /* 0x000e240000000a00 */
[----:B------:R-:W-:-:S04]  /*02d0*/  FFMA R7, R7, R6, R7 ;  /* 0x0000000607077223 */ /* 0x000fc80000000007 */
[----:B------:R-:W-:Y:S01]  /*02e0*/  FFMA R4, R4, 0.69314718246459960938, R7 ;  /* 0x3f31721804047823 */ /* 0x000fe20000000007 */
[C---:B------:R-:W-:Y:S01]  /*02f0*/  @P2 FFMA R4, R0.reuse, R9, +INF ;  /* 0x7f80000000042423 */ /* 0x040fe20000000009 */
[----:B------:R-:W-:-:S04]  /*0300*/  @P1 FSETP.NEU.AND P2, PT, R0, RZ, PT ;  /* 0x000000ff0000120b */ /* 0x000fc80003f4d000 */
[----:B------:R-:W-:-:S05]  /*0310*/  @P1 FSEL R4, R4, -RZ, P2 ;  /* 0x800000ff04041208 */ /* 0x000fca0001000000 */
[----:B------:R-:W-:Y:S01]  /*0320*/  @P0 FADD R4, R4, 0.69314718246459960938 ;  /* 0x3f31721804040421 */ /* 0x000fe20000000000 */
[----:B0-----:R-:W-:-:S05]  /*0330*/  IMAD.WIDE.U32 R2, R5, 0x4, R2 ;  /* 0x0000000405027825 */ /* 0x001fca00078e0002 */
[----:B------:R-:W-:Y:S01]  /*0340*/  STG.E desc[UR6][R2.64], R4 ;  /* 0x0000000402007986 */ /* 0x000fe2000c101906 */
[----:B------:R-:W-:Y:S05]  /*0350*/  EXIT ;  /* 0x000000000000794d */ /* 0x000fea0003800000 */
.L_x_23:
        /* <DEDUP_REMOVED lines=10> */
.L_x_27:


//--------------------- .nv.shared.reserved.0     --------------------------
	.section	.nv.shared.reserved.0,"aw",@nobits
	.weak		__nv_reservedSMEM_offset_0_alias
	.size		__nv_reservedSMEM_offset_0_alias, 0, 64
	.other		__nv_reservedSMEM_offset_0_alias,@"STO_CUDA_RESERVED_SHARED STV_DEFAULT"
__nv_reservedSMEM_offset_0_alias:
	.zero		0
	.zero		64


//--------------------- .nv.constant0.default_function_kernel_2 --------------------------
	.section	.nv.constant0.default_function_kernel_2,"a",@progbits
	.sectionflags	@""
	.align	4
.nv.constant0.default_function_kernel_2:
	.zero		912


//--------------------- .nv.constant0.default_function_kernel_1 --------------------------
	.section	.nv.constant0.default_function_kernel_1,"a",@progbits
	.sectionflags	@""
	.align	4
.nv.constant0.default_function_kernel_1:
	.zero		912


//--------------------- .nv.constant0.default_function_kernel --------------------------
	.section	.nv.constant0.default_function_kernel,"a",@progbits
	.sectionflags	@""
	.align	4
.nv.constant0.default_function_kernel:
	.zero		912


//--------------------- SYMBOLS --------------------------

	.type		.nv.reservedSmem.offset0,@object
	.size		.nv.reservedSmem.offset0,0x4
